//
// Generated by NVIDIA NVVM Compiler
//
// Compiler Build ID: CL-36424714
// Cuda compilation tools, release 13.0, V13.0.88
// Based on NVVM 20.0.0
//

.version 9.0
.target sm_100
.address_size 64

	// .globl	default_function_kernel

.visible .entry default_function_kernel(
	.param .u64 .ptr .align 1 default_function_kernel_param_0,
	.param .u64 .ptr .align 1 default_function_kernel_param_1
)
.maxntid 9
{
	.reg .b32 	%r<4>;
	.reg .b32 	%f<3>;
	.reg .b64 	%rd<8>;

	ld.param.u64 	%rd1, [default_function_kernel_param_0];
	ld.param.u64 	%rd2, [default_function_kernel_param_1];
	cvta.to.global.u64 	%rd3, %rd1;
	cvta.to.global.u64 	%rd4, %rd2;
	mov.u32 	%r1, %ctaid.x;
	mov.u32 	%r2, %tid.x;
	mad.lo.s32 	%r3, %r1, 9, %r2;
	mul.wide.u32 	%rd5, %r3, 4;
	add.s64 	%rd6, %rd4, %rd5;
	ld.global.nc.f32 	%f1, [%rd6];
	max.f32 	%f2, %f1, 0f00000000;
	add.s64 	%rd7, %rd3, %rd5;
	st.global.f32 	[%rd7], %f2;
	ret;

}


// ===== COMPILED SASS (sm_100) =====

	.target	sm_100

	.elftype	@"ET_EXEC"


//--------------------- .note.nv.tkinfo           --------------------------
	.section	.note.nv.tkinfo,"",@"SHT_NOTE"
	.sectionflags	@"SHF_NOTE_NV_TKINFO"
	.tkinfo
        /*0018*/ 	.word	0x00000002
        /*0030*/ 	.string	""
        /*0030*/ 	.string	"ptxas"
        /*0030*/ 	.string	"Cuda compilation tools, release 13.0, V13.0.88"
        /*0030*/ 	.string	"Build cuda_13.0.r13.0/compiler.36424714_0"
        /*0030*/ 	.string	"-arch sm_100 -m 64 "



//--------------------- .note.nv.cuinfo           --------------------------
	.section	.note.nv.cuinfo,"",@"SHT_NOTE"
	.sectionflags	@"SHF_NOTE_NV_CUINFO"
        /*0018*/ 	.short	0x0002
        /*001a*/ 	.short	0x0064
        /*001c*/ 	.short	0x0082
	.zero		2


//--------------------- .nv.info                  --------------------------
	.section	.nv.info,"",@"SHT_CUDA_INFO"
	.align	4


	//----- nvinfo : EIATTR_REGCOUNT
	.align		4
        /*0000*/ 	.byte	0x04, 0x2f
        /*0002*/ 	.short	(.L_1 - .L_0)
	.align		4
.L_0:
        /*0004*/ 	.word	index@(default_function_kernel)
        /*0008*/ 	.word	0x0000000a


	//----- nvinfo : EIATTR_FRAME_SIZE
	.align		4
.L_1:
        /*000c*/ 	.byte	0x04, 0x11
        /*000e*/ 	.short	(.L_3 - .L_2)
	.align		4
.L_2:
        /*0010*/ 	.word	index@(default_function_kernel)
        /*0014*/ 	.word	0x00000000


	//----- nvinfo : EIATTR_MIN_STACK_SIZE
	.align		4
.L_3:
        /*0018*/ 	.byte	0x04, 0x12
        /*001a*/ 	.short	(.L_5 - .L_4)
	.align		4
.L_4:
        /*001c*/ 	.word	index@(default_function_kernel)
        /*0020*/ 	.word	0x00000000
.L_5:


//--------------------- .nv.compat                --------------------------
	.section	.nv.compat,"",@"SHT_CUDA_COMPAT_INFO"
	.align	4
        /*0000*/ 	.byte	0x02, 0x09, 0x00, 0x00, 0x02, 0x02, 0x01, 0x00, 0x02, 0x05, 0x05, 0x00, 0x03, 0x07, 0x01, 0x01
        /*0010*/ 	.byte	0x02, 0x03, 0x00, 0x00, 0x02, 0x06, 0x01, 0x00, 0x04, 0x0b, 0x08, 0x00, 0x09, 0x00, 0x00, 0x00
        /*0020*/ 	.byte	0x00, 0x00, 0x00, 0x00


//--------------------- .nv.info.default_function_kernel --------------------------
	.section	.nv.info.default_function_kernel,"",@"SHT_CUDA_INFO"
	.sectionflags	@""
	.align	4


	//----- nvinfo : EIATTR_CUDA_API_VERSION
	.align		4
        /*0000*/ 	.byte	0x04, 0x37
        /*0002*/ 	.short	(.L_7 - .L_6)
.L_6:
        /*0004*/ 	.word	0x00000082


	//----- nvinfo : EIATTR_KPARAM_INFO
	.align		4
.L_7:
        /*0008*/ 	.byte	0x04, 0x17
        /*000a*/ 	.short	(.L_9 - .L_8)
.L_8:
        /*000c*/ 	.word	0x00000000
        /*0010*/ 	.short	0x0001
        /*0012*/ 	.short	0x0008
        /*0014*/ 	.byte	0x00, 0xf5, 0x21, 0x00


	//----- nvinfo : EIATTR_KPARAM_INFO
	.align		4
.L_9:
        /*0018*/ 	.byte	0x04, 0x17
        /*001a*/ 	.short	(.L_11 - .L_10)
.L_10:
        /*001c*/ 	.word	0x00000000
        /*0020*/ 	.short	0x0000
        /*0022*/ 	.short	0x0000
        /*0024*/ 	.byte	0x00, 0xf5, 0x21, 0x00


	//----- nvinfo : EIATTR_SPARSE_MMA_MASK
	.align		4
.L_11:
        /*0028*/ 	.byte	0x03, 0x50
        /*002a*/ 	.short	0x0000


	//----- nvinfo : EIATTR_MAXREG_COUNT
	.align		4
        /*002c*/ 	.byte	0x03, 0x1b
        /*002e*/ 	.short	0x00ff


	//----- nvinfo : EIATTR_MERCURY_ISA_VERSION
	.align		4
        /*0030*/ 	.byte	0x03, 0x5f
        /*0032*/ 	.short	0x0101


	//----- nvinfo : EIATTR_VRC_CTA_INIT_COUNT
	.align		4
        /*0034*/ 	.byte	0x02, 0x4a
	.zero		1
	.zero		1


	//----- nvinfo : EIATTR_EXIT_INSTR_OFFSETS
	.align		4
        /*0038*/ 	.byte	0x04, 0x1c
        /*003a*/ 	.short	(.L_13 - .L_12)


	//   ....[0]....
.L_12:
        /*003c*/ 	.word	0x000000c0


	//----- nvinfo : EIATTR_MAX_THREADS
	.align		4
.L_13:
        /*0040*/ 	.byte	0x04, 0x05
        /*0042*/ 	.short	(.L_15 - .L_14)
.L_14:
        /*0044*/ 	.word	0x00000009
        /*0048*/ 	.word	0x00000001
        /*004c*/ 	.word	0x00000001


	//----- nvinfo : EIATTR_CBANK_PARAM_SIZE
	.align		4
.L_15:
        /*0050*/ 	.byte	0x03, 0x19
        /*0052*/ 	.short	0x0010


	//----- nvinfo : EIATTR_PARAM_CBANK
	.align		4
        /*0054*/ 	.byte	0x04, 0x0a
        /*0056*/ 	.short	(.L_17 - .L_16)
	.align		4
.L_16:
        /*0058*/ 	.word	index@(.nv.constant0.default_function_kernel)
        /*005c*/ 	.short	0x0380
        /*005e*/ 	.short	0x0010


	//----- nvinfo : EIATTR_SW_WAR
	.align		4
.L_17:
        /*0060*/ 	.byte	0x04, 0x36
        /*0062*/ 	.short	(.L_19 - .L_18)
.L_18:
        /*0064*/ 	.word	0x00000008
.L_19:


//--------------------- .nv.callgraph             --------------------------
	.section	.nv.callgraph,"",@"SHT_CUDA_CALLGRAPH"
	.align	4
	.sectionentsize	8
	.align		4
        /*0000*/ 	.word	0x00000000
	.align		4
        /*0004*/ 	.word	0xffffffff
	.align		4
        /*0008*/ 	.word	0x00000000
	.align		4
        /*000c*/ 	.word	0xfffffffe
	.align		4
        /*0010*/ 	.word	0x00000000
	.align		4
        /*0014*/ 	.word	0xfffffffd
	.align		4
        /*0018*/ 	.word	0x00000000
	.align		4
        /*001c*/ 	.word	0xfffffffc


//--------------------- .text.default_function_kernel --------------------------
	.section	.text.default_function_kernel,"ax",@progbits
	.align	128
        .global         default_function_kernel
        .type           default_function_kernel,@function
        .size           default_function_kernel,(.L_x_1 - default_function_kernel)
        .other          default_function_kernel,@"STO_CUDA_ENTRY STV_DEFAULT"
default_function_kernel:
.text.default_function_kernel:
[----:B------:R-:W-:Y:S01]  /*0000*/  LDC R1, c[0x0][0x37c] ;  /* 0x0000df00ff017b82 */ /* 0x000fe20000000800 */
[----:B------:R-:W0:Y:S07]  /*0010*/  S2R R7, SR_CTAID.X ;  /* 0x0000000000077919 */ /* 0x000e2e0000002500 */
[----:B------:R-:W1:Y:S01]  /*0020*/  LDC.64 R2, c[0x0][0x388] ;  /* 0x0000e200ff027b82 */ /* 0x000e620000000a00 */
[----:B------:R-:W2:Y:S01]  /*0030*/  LDCU.64 UR4, c[0x0][0x358] ;  /* 0x00006b00ff0477ac */ /* 0x000ea20008000a00 */
[----:B------:R-:W0:Y:S06]  /*0040*/  S2R R0, SR_TID.X ;  /* 0x0000000000007919 */ /* 0x000e2c0000002100 */
[----:B------:R-:W3:Y:S01]  /*0050*/  LDC.64 R4, c[0x0][0x380] ;  /* 0x0000e000ff047b82 */ /* 0x000ee20000000a00 */
[----:B0-----:R-:W-:-:S04]  /*0060*/  IMAD R7, R7, 0x9, R0 ;  /* 0x0000000907077824 */ /* 0x001fc800078e0200 */
[----:B-1----:R-:W-:-:S06]  /*0070*/  IMAD.WIDE.U32 R2, R7, 0x4, R2 ;  /* 0x0000000407027825 */ /* 0x002fcc00078e0002 */
[----:B--2---:R-:W2:Y:S01]  /*0080*/  LDG.E.CONSTANT R2, desc[UR4][R2.64] ;  /* 0x0000000402027981 */ /* 0x004ea2000c1e9900 */
[----:B---3--:R-:W-:Y:S01]  /*0090*/  IMAD.WIDE.U32 R4, R7, 0x4, R4 ;  /* 0x0000000407047825 */ /* 0x008fe200078e0004 */
[----:B--2---:R-:W-:-:S05]  /*00a0*/  FMNMX R7, RZ, R2, !PT ;  /* 0x00000002ff077209 */ /* 0x004fca0007800000 */
[----:B------:R-:W-:Y:S01]  /*00b0*/  STG.E desc[UR4][R4.64], R7 ;  /* 0x0000000704007986 */ /* 0x000fe2000c101904 */
[----:B------:R-:W-:Y:S05]  /*00c0*/  EXIT ;  /* 0x000000000000794d */ /* 0x000fea0003800000 */
.L_x_0:
[----:B------:R-:W-:-:S00]  /*00d0*/  BRA `(.L_x_0) ;  /* 0xfffffffc00fc7947 */ /* 0x000fc0000383ffff */
[----:B------:R-:W-:-:S00]  /*00e0*/  NOP ;  /* 0x0000000000007918 */ /* 0x000fc00000000000 */
        /* <DEDUP_REMOVED lines=9> */
.L_x_1:


//--------------------- .nv.shared.reserved.0     --------------------------
	.section	.nv.shared.reserved.0,"aw",@nobits
	.weak		__nv_reservedSMEM_offset_0_alias
	.size		__nv_reservedSMEM_offset_0_alias, 0, 64
	.other		__nv_reservedSMEM_offset_0_alias,@"STO_CUDA_RESERVED_SHARED STV_DEFAULT"
__nv_reservedSMEM_offset_0_alias:
	.zero		0
	.zero		64


//--------------------- .nv.constant0.default_function_kernel --------------------------
	.section	.nv.constant0.default_function_kernel,"a",@progbits
	.sectionflags	@""
	.align	4
.nv.constant0.default_function_kernel:
	.zero		912


//--------------------- SYMBOLS --------------------------

	.type		.nv.reservedSmem.offset0,@object
	.size		.nv.reservedSmem.offset0,0x4
